//
// Generated by NVIDIA NVVM Compiler
//
// Compiler Build ID: CL-36424714
// Cuda compilation tools, release 13.0, V13.0.88
// Based on NVVM 20.0.0
//

.version 9.0
.target sm_100
.address_size 64

	// .globl	_Z3addiPiS_S_
.extern .func  (.param .b32 func_retval0) vprintf
(
	.param .b64 vprintf_param_0,
	.param .b64 vprintf_param_1
)
;
.global .align 1 .b8 $str[32] = {72, 101, 108, 108, 111, 32, 102, 114, 111, 109, 32, 98, 108, 111, 99, 107, 32, 37, 100, 44, 32, 116, 104, 114, 101, 97, 100, 32, 37, 100, 10};

.visible .entry _Z3addiPiS_S_(
	.param .u32 _Z3addiPiS_S__param_0,
	.param .u64 .ptr .align 1 _Z3addiPiS_S__param_1,
	.param .u64 .ptr .align 1 _Z3addiPiS_S__param_2,
	.param .u64 .ptr .align 1 _Z3addiPiS_S__param_3
)
{
	.local .align 8 .b8 	__local_depot0[8];
	.reg .b64 	%SP;
	.reg .b64 	%SPL;
	.reg .pred 	%p<7>;
	.reg .b32 	%r<48>;
	.reg .b64 	%rd<29>;

	mov.u64 	%SPL, __local_depot0;
	cvta.local.u64 	%SP, %SPL;
	ld.param.u32 	%r12, [_Z3addiPiS_S__param_0];
	ld.param.u64 	%rd4, [_Z3addiPiS_S__param_1];
	ld.param.u64 	%rd5, [_Z3addiPiS_S__param_2];
	ld.param.u64 	%rd6, [_Z3addiPiS_S__param_3];
	cvta.to.global.u64 	%rd1, %rd6;
	cvta.to.global.u64 	%rd2, %rd5;
	cvta.to.global.u64 	%rd3, %rd4;
	add.u64 	%rd7, %SP, 0;
	add.u64 	%rd8, %SPL, 0;
	mov.u32 	%r13, %ctaid.x;
	mov.u32 	%r14, %ntid.x;
	mov.u32 	%r15, %tid.x;
	mad.lo.s32 	%r46, %r13, %r14, %r15;
	mov.u32 	%r16, %nctaid.x;
	mul.lo.s32 	%r2, %r14, %r16;
	st.local.v2.u32 	[%rd8], {%r13, %r15};
	mov.u64 	%rd9, $str;
	cvta.global.u64 	%rd10, %rd9;
	{ // callseq 0, 0
	.param .b64 param0;
	st.param.b64 	[param0], %rd10;
	.param .b64 param1;
	st.param.b64 	[param1], %rd7;
	.param .b32 retval0;
	call.uni (retval0), 
	vprintf, 
	(
	param0, 
	param1
	);
	ld.param.b32 	%r17, [retval0];
	} // callseq 0
	setp.ge.s32 	%p1, %r46, %r12;
	@%p1 bra 	$L__BB0_7;
	add.s32 	%r19, %r46, %r2;
	max.s32 	%r20, %r12, %r19;
	setp.lt.s32 	%p2, %r19, %r12;
	selp.u32 	%r21, 1, 0, %p2;
	add.s32 	%r22, %r19, %r21;
	sub.s32 	%r23, %r20, %r22;
	div.u32 	%r24, %r23, %r2;
	add.s32 	%r3, %r24, %r21;
	and.b32  	%r25, %r3, 3;
	setp.eq.s32 	%p3, %r25, 3;
	@%p3 bra 	$L__BB0_4;
	add.s32 	%r26, %r3, 1;
	and.b32  	%r27, %r26, 3;
	neg.s32 	%r44, %r27;
$L__BB0_3:
	.pragma "nounroll";
	mul.wide.s32 	%rd11, %r46, 4;
	add.s64 	%rd12, %rd1, %rd11;
	add.s64 	%rd13, %rd2, %rd11;
	add.s64 	%rd14, %rd3, %rd11;
	ld.global.u32 	%r28, [%rd14];
	ld.global.u32 	%r29, [%rd13];
	add.s32 	%r30, %r29, %r28;
	st.global.u32 	[%rd12], %r30;
	add.s32 	%r46, %r46, %r2;
	add.s32 	%r44, %r44, 1;
	setp.ne.s32 	%p4, %r44, 0;
	@%p4 bra 	$L__BB0_3;
$L__BB0_4:
	setp.lt.u32 	%p5, %r3, 3;
	@%p5 bra 	$L__BB0_7;
	mul.wide.s32 	%rd19, %r2, 4;
	shl.b32 	%r43, %r2, 2;
$L__BB0_6:
	mul.wide.s32 	%rd15, %r46, 4;
	add.s64 	%rd16, %rd3, %rd15;
	ld.global.u32 	%r31, [%rd16];
	add.s64 	%rd17, %rd2, %rd15;
	ld.global.u32 	%r32, [%rd17];
	add.s32 	%r33, %r32, %r31;
	add.s64 	%rd18, %rd1, %rd15;
	st.global.u32 	[%rd18], %r33;
	add.s64 	%rd20, %rd16, %rd19;
	ld.global.u32 	%r34, [%rd20];
	add.s64 	%rd21, %rd17, %rd19;
	ld.global.u32 	%r35, [%rd21];
	add.s32 	%r36, %r35, %r34;
	add.s64 	%rd22, %rd18, %rd19;
	st.global.u32 	[%rd22], %r36;
	add.s64 	%rd23, %rd20, %rd19;
	ld.global.u32 	%r37, [%rd23];
	add.s64 	%rd24, %rd21, %rd19;
	ld.global.u32 	%r38, [%rd24];
	add.s32 	%r39, %r38, %r37;
	add.s64 	%rd25, %rd22, %rd19;
	st.global.u32 	[%rd25], %r39;
	add.s64 	%rd26, %rd23, %rd19;
	ld.global.u32 	%r40, [%rd26];
	add.s64 	%rd27, %rd24, %rd19;
	ld.global.u32 	%r41, [%rd27];
	add.s32 	%r42, %r41, %r40;
	add.s64 	%rd28, %rd25, %rd19;
	st.global.u32 	[%rd28], %r42;
	add.s32 	%r46, %r43, %r46;
	setp.lt.s32 	%p6, %r46, %r12;
	@%p6 bra 	$L__BB0_6;
$L__BB0_7:
	ret;

}


// ===== COMPILED SASS (sm_100) =====

	.target	sm_100

	.elftype	@"ET_EXEC"


//--------------------- .note.nv.tkinfo           --------------------------
	.section	.note.nv.tkinfo,"",@"SHT_NOTE"
	.sectionflags	@"SHF_NOTE_NV_TKINFO"
	.tkinfo
        /*0018*/ 	.word	0x00000002
        /*0030*/ 	.string	""
        /*0030*/ 	.string	"ptxas"
        /*0030*/ 	.string	"Cuda compilation tools, release 13.0, V13.0.88"
        /*0030*/ 	.string	"Build cuda_13.0.r13.0/compiler.36424714_0"
        /*0030*/ 	.string	"-arch sm_100 -m 64 "



//--------------------- .note.nv.cuinfo           --------------------------
	.section	.note.nv.cuinfo,"",@"SHT_NOTE"
	.sectionflags	@"SHF_NOTE_NV_CUINFO"
        /*0018*/ 	.short	0x0002
        /*001a*/ 	.short	0x0064
        /*001c*/ 	.short	0x0082
	.zero		2


//--------------------- .nv.info                  --------------------------
	.section	.nv.info,"",@"SHT_CUDA_INFO"
	.align	4


	//----- nvinfo : EIATTR_REGCOUNT
	.align		4
        /*0000*/ 	.byte	0x04, 0x2f
        /*0002*/ 	.short	(.L_2 - .L_1)
	.align		4
.L_1:
        /*0004*/ 	.word	index@(_Z3addiPiS_S_)
        /*0008*/ 	.word	0x0000001a


	//----- nvinfo : EIATTR_FRAME_SIZE
	.align		4
.L_2:
        /*000c*/ 	.byte	0x04, 0x11
        /*000e*/ 	.short	(.L_4 - .L_3)
	.align		4
.L_3:
        /*0010*/ 	.word	index@(_Z3addiPiS_S_)
        /*0014*/ 	.word	0x00000008


	//----- nvinfo : EIATTR_MIN_STACK_SIZE
	.align		4
.L_4:
        /*0018*/ 	.byte	0x04, 0x12
        /*001a*/ 	.short	(.L_6 - .L_5)
	.align		4
.L_5:
        /*001c*/ 	.word	index@(_Z3addiPiS_S_)
        /*0020*/ 	.word	0x00000008
.L_6:


//--------------------- .nv.compat                --------------------------
	.section	.nv.compat,"",@"SHT_CUDA_COMPAT_INFO"
	.align	4
        /*0000*/ 	.byte	0x02, 0x09, 0x00, 0x00, 0x02, 0x02, 0x01, 0x00, 0x02, 0x05, 0x05, 0x00, 0x03, 0x07, 0x01, 0x01
        /*0010*/ 	.byte	0x02, 0x03, 0x00, 0x00, 0x02, 0x06, 0x01, 0x00, 0x04, 0x0b, 0x08, 0x00, 0x09, 0x00, 0x00, 0x00
        /*0020*/ 	.byte	0x00, 0x00, 0x00, 0x00


//--------------------- .nv.info._Z3addiPiS_S_    --------------------------
	.section	.nv.info._Z3addiPiS_S_,"",@"SHT_CUDA_INFO"
	.sectionflags	@""
	.align	4


	//----- nvinfo : EIATTR_CUDA_API_VERSION
	.align		4
        /*0000*/ 	.byte	0x04, 0x37
        /*0002*/ 	.short	(.L_8 - .L_7)
.L_7:
        /*0004*/ 	.word	0x00000082


	//----- nvinfo : EIATTR_KPARAM_INFO
	.align		4
.L_8:
        /*0008*/ 	.byte	0x04, 0x17
        /*000a*/ 	.short	(.L_10 - .L_9)
.L_9:
        /*000c*/ 	.word	0x00000000
        /*0010*/ 	.short	0x0003
        /*0012*/ 	.short	0x0018
        /*0014*/ 	.byte	0x00, 0xf5, 0x21, 0x00


	//----- nvinfo : EIATTR_KPARAM_INFO
	.align		4
.L_10:
        /*0018*/ 	.byte	0x04, 0x17
        /*001a*/ 	.short	(.L_12 - .L_11)
.L_11:
        /*001c*/ 	.word	0x00000000
        /*0020*/ 	.short	0x0002
        /*0022*/ 	.short	0x0010
        /*0024*/ 	.byte	0x00, 0xf5, 0x21, 0x00


	//----- nvinfo : EIATTR_KPARAM_INFO
	.align		4
.L_12:
        /*0028*/ 	.byte	0x04, 0x17
        /*002a*/ 	.short	(.L_14 - .L_13)
.L_13:
        /*002c*/ 	.word	0x00000000
        /*0030*/ 	.short	0x0001
        /*0032*/ 	.short	0x0008
        /*0034*/ 	.byte	0x00, 0xf5, 0x21, 0x00


	//----- nvinfo : EIATTR_KPARAM_INFO
	.align		4
.L_14:
        /*0038*/ 	.byte	0x04, 0x17
        /*003a*/ 	.short	(.L_16 - .L_15)
.L_15:
        /*003c*/ 	.word	0x00000000
        /*0040*/ 	.short	0x0000
        /*0042*/ 	.short	0x0000
        /*0044*/ 	.byte	0x00, 0xf0, 0x11, 0x00


	//----- nvinfo : EIATTR_SPARSE_MMA_MASK
	.align		4
.L_16:
        /*0048*/ 	.byte	0x03, 0x50
        /*004a*/ 	.short	0x0000


	//----- nvinfo : EIATTR_MAXREG_COUNT
	.align		4
        /*004c*/ 	.byte	0x03, 0x1b
        /*004e*/ 	.short	0x00ff


	//----- nvinfo : EIATTR_EXTERNS
	.align		4
        /*0050*/ 	.byte	0x04, 0x0f
        /*0052*/ 	.short	(.L_18 - .L_17)


	//   ....[0]....
	.align		4
.L_17:
        /*0054*/ 	.word	index@(vprintf)


	//----- nvinfo : EIATTR_MERCURY_ISA_VERSION
	.align		4
.L_18:
        /*0058*/ 	.byte	0x03, 0x5f
        /*005a*/ 	.short	0x0101


	//----- nvinfo : EIATTR_VRC_CTA_INIT_COUNT
	.align		4
        /*005c*/ 	.byte	0x02, 0x4a
	.zero		1
	.zero		1


	//----- nvinfo : EIATTR_SYSCALL_OFFSETS
	.align		4
        /*0060*/ 	.byte	0x04, 0x46
        /*0062*/ 	.short	(.L_20 - .L_19)


	//   ....[0]....
.L_19:
        /*0064*/ 	.word	0x00000130


	//----- nvinfo : EIATTR_EXIT_INSTR_OFFSETS
	.align		4
.L_20:
        /*0068*/ 	.byte	0x04, 0x1c
        /*006a*/ 	.short	(.L_22 - .L_21)


	//   ....[0]....
.L_21:
        /*006c*/ 	.word	0x00000160


	//   ....[1]....
        /*0070*/ 	.word	0x000004b0


	//   ....[2]....
        /*0074*/ 	.word	0x00000740


	//----- nvinfo : EIATTR_CRS_STACK_SIZE
	.align		4
.L_22:
        /*0078*/ 	.byte	0x04, 0x1e
        /*007a*/ 	.short	(.L_24 - .L_23)
.L_23:
        /*007c*/ 	.word	0x00000000


	//----- nvinfo : EIATTR_CBANK_PARAM_SIZE
	.align		4
.L_24:
        /*0080*/ 	.byte	0x03, 0x19
        /*0082*/ 	.short	0x0020


	//----- nvinfo : EIATTR_PARAM_CBANK
	.align		4
        /*0084*/ 	.byte	0x04, 0x0a
        /*0086*/ 	.short	(.L_26 - .L_25)
	.align		4
.L_25:
        /*0088*/ 	.word	index@(.nv.constant0._Z3addiPiS_S_)
        /*008c*/ 	.short	0x0380
        /*008e*/ 	.short	0x0020


	//----- nvinfo : EIATTR_SW_WAR
	.align		4
.L_26:
        /*0090*/ 	.byte	0x04, 0x36
        /*0092*/ 	.short	(.L_28 - .L_27)
.L_27:
        /*0094*/ 	.word	0x00000008
.L_28:


//--------------------- .nv.callgraph             --------------------------
	.section	.nv.callgraph,"",@"SHT_CUDA_CALLGRAPH"
	.align	4
	.sectionentsize	8
	.align		4
        /*0000*/ 	.word	0x00000000
	.align		4
        /*0004*/ 	.word	0xffffffff
	.align		4
        /*0008*/ 	.word	index@(_Z3addiPiS_S_)
	.align		4
        /*000c*/ 	.word	index@(vprintf)
	.align		4
        /*0010*/ 	.word	0x00000000
	.align		4
        /*0014*/ 	.word	0xfffffffe
	.align		4
        /*0018*/ 	.word	0x00000000
	.align		4
        /*001c*/ 	.word	0xfffffffd
	.align		4
        /*0020*/ 	.word	0x00000000
	.align		4
        /*0024*/ 	.word	0xfffffffc


//--------------------- .nv.constant4             --------------------------
	.section	.nv.constant4,"a",@progbits
	.align	8
	.align		8
.nv.constant4:
        /*0000*/ 	.dword	vprintf
	.align		8
        /*0008*/ 	.dword	$str


//--------------------- .text._Z3addiPiS_S_       --------------------------
	.section	.text._Z3addiPiS_S_,"ax",@progbits
	.align	128
        .global         _Z3addiPiS_S_
        .type           _Z3addiPiS_S_,@function
        .size           _Z3addiPiS_S_,(.L_x_6 - _Z3addiPiS_S_)
        .other          _Z3addiPiS_S_,@"STO_CUDA_ENTRY STV_DEFAULT"
_Z3addiPiS_S_:
.text._Z3addiPiS_S_:
[----:B------:R-:W0:Y:S01]  /*0000*/  LDC R1, c[0x0][0x37c] ;  /* 0x0000df00ff017b82 */ /* 0x000e220000000800 */
[----:B------:R-:W1:Y:S01]  /*0010*/  S2R R10, SR_CTAID.X ;  /* 0x00000000000a7919 */ /* 0x000e620000002500 */
[----:B------:R-:W2:Y:S01]  /*0020*/  LDCU UR5, c[0x0][0x2fc] ;  /* 0x00005f80ff0577ac */ /* 0x000ea20008000800 */
[----:B0-----:R-:W-:Y:S01]  /*0030*/  VIADD R1, R1, 0xfffffff8 ;  /* 0xfffffff801017836 */ /* 0x001fe20000000000 */
[----:B------:R-:W-:Y:S01]  /*0040*/  MOV R0, 0x0 ;  /* 0x0000000000007802 */ /* 0x000fe20000000f00 */
[----:B------:R-:W1:Y:S01]  /*0050*/  S2R R11, SR_TID.X ;  /* 0x00000000000b7919 */ /* 0x000e620000002100 */
[----:B------:R-:W0:Y:S02]  /*0060*/  LDCU UR6, c[0x0][0x360] ;  /* 0x00006c00ff0677ac */ /* 0x000e240008000800 */
[----:B------:R-:W0:Y:S01]  /*0070*/  LDC R17, c[0x0][0x370] ;  /* 0x0000dc00ff117b82 */ /* 0x000e220000000800 */
[----:B------:R-:W3:Y:S01]  /*0080*/  LDCU UR4, c[0x0][0x2f8] ;  /* 0x00005f00ff0477ac */ /* 0x000ee20008000800 */
[----:B------:R-:W4:Y:S06]  /*0090*/  LDCU.64 UR8, c[0x4][0x8] ;  /* 0x01000100ff0877ac */ /* 0x000f2c0008000a00 */
[----:B------:R0:W1:Y:S01]  /*00a0*/  LDC.64 R8, c[0x4][R0] ;  /* 0x0100000000087b82 */ /* 0x0000620000000a00 */
[----:B---3--:R-:W-:Y:S01]  /*00b0*/  IADD3 R6, P0, PT, R1, UR4, RZ ;  /* 0x0000000401067c10 */ /* 0x008fe2000ff1e0ff */
[----:B0-----:R-:W-:Y:S01]  /*00c0*/  IMAD R17, R17, UR6, RZ ;  /* 0x0000000611117c24 */ /* 0x001fe2000f8e02ff */
[----:B----4-:R-:W-:Y:S01]  /*00d0*/  MOV R5, UR9 ;  /* 0x0000000900057c02 */ /* 0x010fe20008000f00 */
[----:B------:R-:W-:-:S02]  /*00e0*/  IMAD.U32 R4, RZ, RZ, UR8 ;  /* 0x00000008ff047e24 */ /* 0x000fc4000f8e00ff */
[----:B--2---:R-:W-:Y:S01]  /*00f0*/  IMAD.X R7, RZ, RZ, UR5, P0 ;  /* 0x00000005ff077e24 */ /* 0x004fe200080e06ff */
[----:B-1----:R0:W-:Y:S01]  /*0100*/  STL.64 [R1], R10 ;  /* 0x0000000a01007387 */ /* 0x0021e20000100a00 */
[----:B------:R-:W-:-:S07]  /*0110*/  IMAD R2, R10, UR6, R11 ;  /* 0x000000060a027c24 */ /* 0x000fce000f8e020b */
[----:B------:R-:W-:-:S07]  /*0120*/  LEPC R20, `(.L_x_0) ;  /* 0x000000001014794e */ /* 0x000fce0000000000 */
[----:B0-----:R-:W-:Y:S05]  /*0130*/  CALL.ABS.NOINC R8 ;  /* 0x0000000008007343 */ /* 0x001fea0003c00000 */
.L_x_0:
[----:B------:R-:W0:Y:S02]  /*0140*/  LDC R3, c[0x0][0x380] ;  /* 0x0000e000ff037b82 */ /* 0x000e240000000800 */
[----:B0-----:R-:W-:-:S13]  /*0150*/  ISETP.GE.AND P0, PT, R2, R3, PT ;  /* 0x000000030200720c */ /* 0x001fda0003f06270 */
[----:B------:R-:W-:Y:S05]  /*0160*/  @P0 EXIT ;  /* 0x000000000000094d */ /* 0x000fea0003800000 */
[----:B------:R-:W0:Y:S01]  /*0170*/  I2F.U32.RP R8, R17 ;  /* 0x0000001100087306 */ /* 0x000e220000209000 */
[C---:B------:R-:W-:Y:S01]  /*0180*/  IMAD.IADD R0, R17.reuse, 0x1, R2 ;  /* 0x0000000111007824 */ /* 0x040fe200078e0202 */
[----:B------:R-:W-:Y:S01]  /*0190*/  IADD3 R9, PT, PT, RZ, -R17, RZ ;  /* 0x80000011ff097210 */ /* 0x000fe20007ffe0ff */
[----:B------:R-:W1:Y:S01]  /*01a0*/  LDC.64 R18, c[0x0][0x358] ;  /* 0x0000d600ff127b82 */ /* 0x000e620000000a00 */
[----:B------:R-:W-:Y:S01]  /*01b0*/  ISETP.NE.U32.AND P2, PT, R17, RZ, PT ;  /* 0x000000ff1100720c */ /* 0x000fe20003f45070 */
[----:B------:R-:W-:Y:S01]  /*01c0*/  BSSY.RECONVERGENT B0, `(.L_x_1) ;  /* 0x000002e000007945 */ /* 0x000fe20003800200 */
[CC--:B------:R-:W-:Y:S02]  /*01d0*/  ISETP.GE.AND P0, PT, R0.reuse, R3.reuse, PT ;  /* 0x000000030000720c */ /* 0x0c0fe40003f06270 */
[----:B------:R-:W-:Y:S02]  /*01e0*/  VIMNMX R7, PT, PT, R0, R3, !PT ;  /* 0x0000000300077248 */ /* 0x000fe40007fe0100 */
[----:B------:R-:W-:-:S04]  /*01f0*/  SEL R6, RZ, 0x1, P0 ;  /* 0x00000001ff067807 */ /* 0x000fc80000000000 */
[----:B------:R-:W-:Y:S01]  /*0200*/  IADD3 R0, PT, PT, R7, -R0, -R6 ;  /* 0x8000000007007210 */ /* 0x000fe20007ffe806 */
[----:B0-----:R-:W0:Y:S02]  /*0210*/  MUFU.RCP R8, R8 ;  /* 0x0000000800087308 */ /* 0x001e240000001000 */
[----:B0-----:R-:W-:-:S06]  /*0220*/  VIADD R4, R8, 0xffffffe ;  /* 0x0ffffffe08047836 */ /* 0x001fcc0000000000 */
[----:B------:R0:W2:Y:S02]  /*0230*/  F2I.FTZ.U32.TRUNC.NTZ R5, R4 ;  /* 0x0000000400057305 */ /* 0x0000a4000021f000 */
[----:B0-----:R-:W-:Y:S02]  /*0240*/  IMAD.MOV.U32 R4, RZ, RZ, RZ ;  /* 0x000000ffff047224 */ /* 0x001fe400078e00ff */
[----:B--2---:R-:W-:-:S04]  /*0250*/  IMAD R9, R9, R5, RZ ;  /* 0x0000000509097224 */ /* 0x004fc800078e02ff */
[----:B------:R-:W-:-:S06]  /*0260*/  IMAD.HI.U32 R5, R5, R9, R4 ;  /* 0x0000000905057227 */ /* 0x000fcc00078e0004 */
[----:B------:R-:W-:-:S05]  /*0270*/  IMAD.HI.U32 R5, R5, R0, RZ ;  /* 0x0000000005057227 */ /* 0x000fca00078e00ff */
[----:B------:R-:W-:-:S05]  /*0280*/  IADD3 R4, PT, PT, -R5, RZ, RZ ;  /* 0x000000ff05047210 */ /* 0x000fca0007ffe1ff */
[----:B------:R-:W-:-:S05]  /*0290*/  IMAD R0, R17, R4, R0 ;  /* 0x0000000411007224 */ /* 0x000fca00078e0200 */
[----:B------:R-:W-:-:S13]  /*02a0*/  ISETP.GE.U32.AND P0, PT, R0, R17, PT ;  /* 0x000000110000720c */ /* 0x000fda0003f06070 */
[----:B------:R-:W-:Y:S02]  /*02b0*/  @P0 IMAD.IADD R0, R0, 0x1, -R17 ;  /* 0x0000000100000824 */ /* 0x000fe400078e0a11 */
[----:B------:R-:W-:-:S03]  /*02c0*/  @P0 VIADD R5, R5, 0x1 ;  /* 0x0000000105050836 */ /* 0x000fc60000000000 */
[----:B------:R-:W-:-:S13]  /*02d0*/  ISETP.GE.U32.AND P1, PT, R0, R17, PT ;  /* 0x000000110000720c */ /* 0x000fda0003f26070 */
[----:B------:R-:W-:Y:S02]  /*02e0*/  @P1 IADD3 R5, PT, PT, R5, 0x1, RZ ;  /* 0x0000000105051810 */ /* 0x000fe40007ffe0ff */
[----:B------:R-:W-:-:S05]  /*02f0*/  @!P2 LOP3.LUT R5, RZ, R17, RZ, 0x33, !PT ;  /* 0x00000011ff05a212 */ /* 0x000fca00078e33ff */
[----:B------:R-:W-:-:S05]  /*0300*/  IMAD.IADD R0, R6, 0x1, R5 ;  /* 0x0000000106007824 */ /* 0x000fca00078e0205 */
[C---:B------:R-:W-:Y:S02]  /*0310*/  LOP3.LUT R4, R0.reuse, 0x3, RZ, 0xc0, !PT ;  /* 0x0000000300047812 */ /* 0x040fe400078ec0ff */
[----:B------:R-:W-:Y:S02]  /*0320*/  ISETP.GE.U32.AND P1, PT, R0, 0x3, PT ;  /* 0x000000030000780c */ /* 0x000fe40003f26070 */
[----:B------:R-:W-:-:S13]  /*0330*/  ISETP.NE.AND P0, PT, R4, 0x3, PT ;  /* 0x000000030400780c */ /* 0x000fda0003f05270 */
[----:B-1----:R-:W-:Y:S05]  /*0340*/  @!P0 BRA `(.L_x_2) ;  /* 0x0000000000548947 */ /* 0x002fea0003800000 */
[----:B------:R-:W0:Y:S01]  /*0350*/  LDC.64 R4, c[0x0][0x388] ;  /* 0x0000e200ff047b82 */ /* 0x000e220000000a00 */
[----:B------:R-:W-:-:S05]  /*0360*/  VIADD R0, R0, 0x1 ;  /* 0x0000000100007836 */ /* 0x000fca0000000000 */
[----:B------:R-:W-:Y:S02]  /*0370*/  LOP3.LUT R0, R0, 0x3, RZ, 0xc0, !PT ;  /* 0x0000000300007812 */ /* 0x000fe400078ec0ff */
[----:B------:R-:W1:Y:S02]  /*0380*/  LDC.64 R6, c[0x0][0x390] ;  /* 0x0000e400ff067b82 */ /* 0x000e640000000a00 */
[----:B------:R-:W-:-:S06]  /*0390*/  IADD3 R0, PT, PT, -R0, RZ, RZ ;  /* 0x000000ff00007210 */ /* 0x000fcc0007ffe1ff */
[----:B------:R-:W2:Y:S02]  /*03a0*/  LDC.64 R8, c[0x0][0x398] ;  /* 0x0000e600ff087b82 */ /* 0x000ea40000000a00 */
.L_x_3:
[----:B------:R-:W-:Y:S01]  /*03b0*/  R2UR UR6, R18 ;  /* 0x00000000120672ca */ /* 0x000fe200000e0000 */
[----:B-1----:R-:W-:Y:S01]  /*03c0*/  IMAD.WIDE R12, R2, 0x4, R6 ;  /* 0x00000004020c7825 */ /* 0x002fe200078e0206 */
[C---:B------:R-:W-:Y:S02]  /*03d0*/  R2UR UR7, R19.reuse ;  /* 0x00000000130772ca */ /* 0x040fe400000e0000 */
[----:B------:R-:W-:Y:S01]  /*03e0*/  R2UR UR4, R18 ;  /* 0x00000000120472ca */ /* 0x000fe200000e0000 */
[----:B0-----:R-:W-:Y:S01]  /*03f0*/  IMAD.WIDE R14, R2, 0x4, R4 ;  /* 0x00000004020e7825 */ /* 0x001fe200078e0204 */
[----:B------:R-:W-:-:S09]  /*0400*/  R2UR UR5, R19 ;  /* 0x00000000130572ca */ /* 0x000fd200000e0000 */
[----:B---3--:R-:W3:Y:S04]  /*0410*/  LDG.E R13, desc[UR6][R12.64] ;  /* 0x000000060c0d7981 */ /* 0x008ee8000c1e1900 */
[----:B------:R-:W3:Y:S01]  /*0420*/  LDG.E R14, desc[UR4][R14.64] ;  /* 0x000000040e0e7981 */ /* 0x000ee2000c1e1900 */
[----:B------:R-:W-:Y:S01]  /*0430*/  IADD3 R0, PT, PT, R0, 0x1, RZ ;  /* 0x0000000100007810 */ /* 0x000fe20007ffe0ff */
[----:B--2---:R-:W-:-:S03]  /*0440*/  IMAD.WIDE R10, R2, 0x4, R8 ;  /* 0x00000004020a7825 */ /* 0x004fc600078e0208 */
[----:B------:R-:W-:Y:S01]  /*0450*/  ISETP.NE.AND P0, PT, R0, RZ, PT ;  /* 0x000000ff0000720c */ /* 0x000fe20003f05270 */
[----:B------:R-:W-:Y:S02]  /*0460*/  IMAD.IADD R2, R17, 0x1, R2 ;  /* 0x0000000111027824 */ /* 0x000fe400078e0202 */
[----:B---3--:R-:W-:-:S05]  /*0470*/  IMAD.IADD R21, R14, 0x1, R13 ;  /* 0x000000010e157824 */ /* 0x008fca00078e020d */
[----:B------:R3:W-:Y:S05]  /*0480*/  STG.E desc[UR4][R10.64], R21 ;  /* 0x000000150a007986 */ /* 0x0007ea000c101904 */
[----:B------:R-:W-:Y:S05]  /*0490*/  @P0 BRA `(.L_x_3) ;  /* 0xfffffffc00c40947 */ /* 0x000fea000383ffff */
.L_x_2:
[----:B------:R-:W-:Y:S05]  /*04a0*/  BSYNC.RECONVERGENT B0 ;  /* 0x0000000000007941 */ /* 0x000fea0003800200 */
.L_x_1:
[----:B------:R-:W-:Y:S05]  /*04b0*/  @!P1 EXIT ;  /* 0x000000000000994d */ /* 0x000fea0003800000 */
.L_x_4:
[----:B0-----:R-:W0:Y:S01]  /*04c0*/  LDC.64 R4, c[0x0][0x388] ;  /* 0x0000e200ff047b82 */ /* 0x001e220000000a00 */
[C---:B------:R-:W-:Y:S02]  /*04d0*/  R2UR UR4, R18.reuse ;  /* 0x00000000120472ca */ /* 0x040fe400000e0000 */
[C---:B------:R-:W-:Y:S02]  /*04e0*/  R2UR UR5, R19.reuse ;  /* 0x00000000130572ca */ /* 0x040fe400000e0000 */
[----:B------:R-:W-:Y:S02]  /*04f0*/  R2UR UR6, R18 ;  /* 0x00000000120672ca */ /* 0x000fe400000e0000 */
[----:B------:R-:W-:Y:S01]  /*0500*/  R2UR UR7, R19 ;  /* 0x00000000130772ca */ /* 0x000fe200000e0000 */
[----:B------:R-:W3:Y:S01]  /*0510*/  LDC.64 R6, c[0x0][0x390] ;  /* 0x0000e400ff067b82 */ /* 0x000ee20000000a00 */
[----:B0-----:R-:W-:-:S07]  /*0520*/  IMAD.WIDE R8, R2, 0x4, R4 ;  /* 0x0000000402087825 */ /* 0x001fce00078e0204 */
[----:B------:R-:W0:Y:S01]  /*0530*/  LDC.64 R4, c[0x0][0x398] ;  /* 0x0000e600ff047b82 */ /* 0x000e220000000a00 */
[----:B------:R-:W2:Y:S01]  /*0540*/  LDG.E R0, desc[UR4][R8.64] ;  /* 0x0000000408007981 */ /* 0x000ea2000c1e1900 */
[----:B---3--:R-:W-:-:S05]  /*0550*/  IMAD.WIDE R10, R2, 0x4, R6 ;  /* 0x00000004020a7825 */ /* 0x008fca00078e0206 */
[----:B------:R-:W2:Y:S01]  /*0560*/  LDG.E R7, desc[UR6][R10.64] ;  /* 0x000000060a077981 */ /* 0x000ea2000c1e1900 */
[----:B------:R-:W-:Y:S02]  /*0570*/  R2UR UR8, R18 ;  /* 0x00000000120872ca */ /* 0x000fe400000e0000 */
[----:B------:R-:W-:Y:S01]  /*0580*/  R2UR UR9, R19 ;  /* 0x00000000130972ca */ /* 0x000fe200000e0000 */
[----:B0-----:R-:W-:-:S04]  /*0590*/  IMAD.WIDE R14, R2, 0x4, R4 ;  /* 0x00000004020e7825 */ /* 0x001fc800078e0204 */
[----:B------:R-:W-:Y:S01]  /*05a0*/  IMAD.WIDE R4, R17, 0x4, R8 ;  /* 0x0000000411047825 */ /* 0x000fe200078e0208 */
[----:B--2---:R-:W-:-:S03]  /*05b0*/  IADD3 R21, PT, PT, R0, R7, RZ ;  /* 0x0000000700157210 */ /* 0x004fc60007ffe0ff */
[C---:B------:R-:W-:Y:S02]  /*05c0*/  IMAD.WIDE R6, R17.reuse, 0x4, R10 ;  /* 0x0000000411067825 */ /* 0x040fe400078e020a */
[----:B------:R0:W-:Y:S04]  /*05d0*/  STG.E desc[UR4][R14.64], R21 ;  /* 0x000000150e007986 */ /* 0x0001e8000c101904 */
[----:B------:R-:W2:Y:S04]  /*05e0*/  LDG.E R0, desc[UR6][R4.64] ;  /* 0x0000000604007981 */ /* 0x000ea8000c1e1900 */
[----:B------:R-:W2:Y:S01]  /*05f0*/  LDG.E R9, desc[UR8][R6.64] ;  /* 0x0000000806097981 */ /* 0x000ea2000c1e1900 */
[----:B------:R-:W-:-:S04]  /*0600*/  IMAD.WIDE R10, R17, 0x4, R4 ;  /* 0x00000004110a7825 */ /* 0x000fc800078e0204 */
[----:B------:R-:W-:-:S04]  /*0610*/  IMAD.WIDE R12, R17, 0x4, R6 ;  /* 0x00000004110c7825 */ /* 0x000fc800078e0206 */
[----:B--2---:R-:W-:Y:S02]  /*0620*/  IMAD.IADD R23, R0, 0x1, R9 ;  /* 0x0000000100177824 */ /* 0x004fe400078e0209 */
[----:B------:R-:W-:-:S05]  /*0630*/  IMAD.WIDE R8, R17, 0x4, R14 ;  /* 0x0000000411087825 */ /* 0x000fca00078e020e */
[----:B------:R1:W-:Y:S04]  /*0640*/  STG.E desc[UR4][R8.64], R23 ;  /* 0x0000001708007986 */ /* 0x0003e8000c101904 */
[----:B------:R-:W2:Y:S04]  /*0650*/  LDG.E R0, desc[UR6][R10.64] ;  /* 0x000000060a007981 */ /* 0x000ea8000c1e1900 */
[----:B------:R-:W2:Y:S01]  /*0660*/  LDG.E R5, desc[UR8][R12.64] ;  /* 0x000000080c057981 */ /* 0x000ea2000c1e1900 */
[----:B------:R-:W-:-:S04]  /*0670*/  IMAD.WIDE R6, R17, 0x4, R10 ;  /* 0x0000000411067825 */ /* 0x000fc800078e020a */
[----:B0-----:R-:W-:Y:S01]  /*0680*/  IMAD.WIDE R14, R17, 0x4, R12 ;  /* 0x00000004110e7825 */ /* 0x001fe200078e020c */
[----:B--2---:R-:W-:-:S03]  /*0690*/  IADD3 R21, PT, PT, R0, R5, RZ ;  /* 0x0000000500157210 */ /* 0x004fc60007ffe0ff */
[----:B------:R-:W-:-:S05]  /*06a0*/  IMAD.WIDE R4, R17, 0x4, R8 ;  /* 0x0000000411047825 */ /* 0x000fca00078e0208 */
[----:B------:R0:W-:Y:S04]  /*06b0*/  STG.E desc[UR4][R4.64], R21 ;  /* 0x0000001504007986 */ /* 0x0001e8000c101904 */
[----:B------:R-:W2:Y:S04]  /*06c0*/  LDG.E R6, desc[UR6][R6.64] ;  /* 0x0000000606067981 */ /* 0x000ea8000c1e1900 */
[----:B------:R-:W2:Y:S01]  /*06d0*/  LDG.E R15, desc[UR8][R14.64] ;  /* 0x000000080e0f7981 */ /* 0x000ea2000c1e1900 */
[----:B------:R-:W-:-:S04]  /*06e0*/  LEA R2, R17, R2, 0x2 ;  /* 0x0000000211027211 */ /* 0x000fc800078e10ff */
[----:B------:R-:W-:Y:S01]  /*06f0*/  ISETP.GE.AND P0, PT, R2, R3, PT ;  /* 0x000000030200720c */ /* 0x000fe20003f06270 */
[----:B-1----:R-:W-:-:S04]  /*0700*/  IMAD.WIDE R8, R17, 0x4, R4 ;  /* 0x0000000411087825 */ /* 0x002fc800078e0204 */
[----:B--2---:R-:W-:-:S05]  /*0710*/  IMAD.IADD R11, R6, 0x1, R15 ;  /* 0x00000001060b7824 */ /* 0x004fca00078e020f */
[----:B------:R0:W-:Y:S03]  /*0720*/  STG.E desc[UR4][R8.64], R11 ;  /* 0x0000000b08007986 */ /* 0x0001e6000c101904 */
[----:B------:R-:W-:Y:S05]  /*0730*/  @!P0 BRA `(.L_x_4) ;  /* 0xfffffffc00608947 */ /* 0x000fea000383ffff */
[----:B------:R-:W-:Y:S05]  /*0740*/  EXIT ;  /* 0x000000000000794d */ /* 0x000fea0003800000 */
.L_x_5:
[----:B------:R-:W-:-:S00]  /*0750*/  BRA `(.L_x_5) ;  /* 0xfffffffc00fc7947 */ /* 0x000fc0000383ffff */
[----:B------:R-:W-:-:S00]  /*0760*/  NOP ;  /* 0x0000000000007918 */ /* 0x000fc00000000000 */
        /* <DEDUP_REMOVED lines=9> */
.L_x_6:


//--------------------- .nv.global.init           --------------------------
	.section	.nv.global.init,"aw",@progbits
.nv.global.init:
	.type		$str,@object
	.size		$str,(.L_0 - $str)
$str:
        /*0000*/ 	.byte	0x48, 0x65, 0x6c, 0x6c, 0x6f, 0x20, 0x66, 0x72, 0x6f, 0x6d, 0x20, 0x62, 0x6c, 0x6f, 0x63, 0x6b
        /*0010*/ 	.byte	0x20, 0x25, 0x64, 0x2c, 0x20, 0x74, 0x68, 0x72, 0x65, 0x61, 0x64, 0x20, 0x25, 0x64, 0x0a, 0x00
.L_0:


//--------------------- .nv.shared.reserved.0     --------------------------
	.section	.nv.shared.reserved.0,"aw",@nobits
	.weak		__nv_reservedSMEM_offset_0_alias
	.size		__nv_reservedSMEM_offset_0_alias, 0, 64
	.other		__nv_reservedSMEM_offset_0_alias,@"STO_CUDA_RESERVED_SHARED STV_DEFAULT"
__nv_reservedSMEM_offset_0_alias:
	.zero		0
	.zero		64


//--------------------- .nv.constant0._Z3addiPiS_S_ --------------------------
	.section	.nv.constant0._Z3addiPiS_S_,"a",@progbits
	.sectionflags	@""
	.align	4
.nv.constant0._Z3addiPiS_S_:
	.zero		928


//--------------------- SYMBOLS --------------------------

	.type		.nv.reservedSmem.offset0,@object
	.size		.nv.reservedSmem.offset0,0x4
	.type		vprintf,@function
